//
// Generated by NVIDIA NVVM Compiler
//
// Compiler Build ID: CL-36424714
// Cuda compilation tools, release 13.0, V13.0.88
// Based on NVVM 20.0.0
//

.version 9.0
.target sm_100
.address_size 64

	// .globl	_Z8RandomHTPyi

.visible .entry _Z8RandomHTPyi(
	.param .u64 .ptr .align 1 _Z8RandomHTPyi_param_0,
	.param .u32 _Z8RandomHTPyi_param_1
)
{
	.reg .pred 	%p<6>;
	.reg .b32 	%r<32>;
	.reg .b64 	%rd<222>;

	ld.param.u32 	%r16, [_Z8RandomHTPyi_param_1];
	mov.u32 	%r17, %ntid.x;
	mov.u32 	%r18, %ctaid.x;
	mov.u32 	%r19, %tid.x;
	mad.lo.s32 	%r1, %r17, %r18, %r19;
	mad.lo.s32 	%r20, %r1, 10, 129;
	cvt.s64.s32 	%rd26, %r20;
	mul.wide.s32 	%rd27, %r20, 1664525;
	add.s64 	%rd28, %rd27, 1013904223;
	mad.lo.s64 	%rd29, %rd26, 2770643475625, 1687669940693298;
	mad.lo.s64 	%rd30, %rd26, 4611805331264703125, 5263708829673912041;
	shl.b64 	%rd31, %rd28, 5;
	xor.b64  	%rd32, %rd31, %rd28;
	shr.u64 	%rd33, %rd32, 39;
	shl.b64 	%rd34, %rd28, 24;
	and.b64  	%rd35, %rd34, 1099478073344;
	or.b64  	%rd36, %rd33, %rd35;
	shl.b64 	%rd37, %rd29, 19;
	xor.b64  	%rd38, %rd37, %rd29;
	shr.u64 	%rd39, %rd38, 45;
	shl.b64 	%rd40, %rd29, 13;
	and.b64  	%rd41, %rd40, 2251799813160960;
	or.b64  	%rd42, %rd39, %rd41;
	shl.b64 	%rd43, %rd30, 24;
	xor.b64  	%rd44, %rd43, %rd30;
	shr.u64 	%rd45, %rd44, 48;
	shl.b64 	%rd46, %rd30, 7;
	and.b64  	%rd47, %rd46, 144115188075790336;
	or.b64  	%rd48, %rd45, %rd47;
	shl.b64 	%rd49, %rd28, 29;
	xor.b64  	%rd50, %rd49, %rd34;
	shr.u64 	%rd51, %rd50, 39;
	shl.b64 	%rd52, %rd36, 24;
	and.b64  	%rd53, %rd52, 1099478073344;
	or.b64  	%rd54, %rd51, %rd53;
	shl.b64 	%rd55, %rd29, 32;
	xor.b64  	%rd56, %rd55, %rd40;
	shr.u64 	%rd57, %rd56, 45;
	shl.b64 	%rd58, %rd42, 13;
	and.b64  	%rd59, %rd58, 2251799813160960;
	or.b64  	%rd60, %rd57, %rd59;
	shl.b64 	%rd61, %rd30, 31;
	xor.b64  	%rd62, %rd61, %rd46;
	shr.u64 	%rd63, %rd62, 48;
	shl.b64 	%rd64, %rd48, 7;
	and.b64  	%rd65, %rd64, 144115188075790336;
	or.b64  	%rd66, %rd63, %rd65;
	shl.b64 	%rd67, %rd36, 29;
	xor.b64  	%rd68, %rd67, %rd52;
	shr.u64 	%rd69, %rd68, 39;
	shl.b64 	%rd70, %rd54, 24;
	and.b64  	%rd71, %rd70, 1099478073344;
	or.b64  	%rd72, %rd69, %rd71;
	shl.b64 	%rd73, %rd42, 32;
	xor.b64  	%rd74, %rd73, %rd58;
	shr.u64 	%rd75, %rd74, 45;
	shl.b64 	%rd76, %rd60, 13;
	and.b64  	%rd77, %rd76, 2251799813160960;
	or.b64  	%rd78, %rd75, %rd77;
	shl.b64 	%rd79, %rd30, 38;
	xor.b64  	%rd80, %rd79, %rd64;
	shr.u64 	%rd81, %rd80, 48;
	shl.b64 	%rd82, %rd66, 7;
	and.b64  	%rd83, %rd82, 144115188075790336;
	or.b64  	%rd84, %rd81, %rd83;
	shl.b64 	%rd85, %rd54, 29;
	xor.b64  	%rd86, %rd85, %rd70;
	shr.u64 	%rd87, %rd86, 39;
	shl.b64 	%rd88, %rd72, 24;
	and.b64  	%rd89, %rd88, -33554432;
	or.b64  	%rd217, %rd87, %rd89;
	shl.b64 	%rd90, %rd60, 32;
	xor.b64  	%rd91, %rd90, %rd76;
	shr.u64 	%rd92, %rd91, 45;
	shl.b64 	%rd93, %rd78, 13;
	and.b64  	%rd94, %rd93, -524288;
	or.b64  	%rd216, %rd92, %rd94;
	shl.b64 	%rd95, %rd48, 38;
	xor.b64  	%rd96, %rd95, %rd82;
	shr.u64 	%rd97, %rd96, 48;
	shl.b64 	%rd98, %rd84, 7;
	and.b64  	%rd99, %rd98, -65536;
	or.b64  	%rd215, %rd97, %rd99;
	mad.lo.s64 	%rd214, %rd26, 3221403897466257441, 747119326348795816;
	setp.lt.s32 	%p1, %r16, 1;
	@%p1 bra 	$L__BB0_7;
	ld.param.u32 	%r24, [_Z8RandomHTPyi_param_1];
	and.b32  	%r2, %r24, 3;
	setp.lt.u32 	%p2, %r24, 4;
	mov.b32 	%r29, 0;
	@%p2 bra 	$L__BB0_4;
	ld.param.u32 	%r25, [_Z8RandomHTPyi_param_1];
	and.b32  	%r22, %r25, 2147483644;
	neg.s32 	%r28, %r22;
	mov.u32 	%r27, %r1;
$L__BB0_3:
	ld.param.u32 	%r26, [_Z8RandomHTPyi_param_1];
	ld.param.u64 	%rd208, [_Z8RandomHTPyi_param_0];
	and.b32  	%r29, %r26, 2147483644;
	mul.wide.s32 	%rd100, %r27, 8;
	cvta.to.global.u64 	%rd101, %rd208;
	add.s64 	%rd102, %rd101, %rd100;
	shl.b64 	%rd103, %rd217, 5;
	xor.b64  	%rd104, %rd103, %rd217;
	shr.u64 	%rd105, %rd104, 39;
	shl.b64 	%rd106, %rd217, 24;
	and.b64  	%rd107, %rd106, -33554432;
	or.b64  	%rd108, %rd105, %rd107;
	shl.b64 	%rd109, %rd216, 19;
	xor.b64  	%rd110, %rd109, %rd216;
	shr.u64 	%rd111, %rd110, 45;
	shl.b64 	%rd112, %rd216, 13;
	and.b64  	%rd113, %rd112, -524288;
	or.b64  	%rd114, %rd111, %rd113;
	shl.b64 	%rd115, %rd215, 24;
	xor.b64  	%rd116, %rd115, %rd215;
	shr.u64 	%rd117, %rd116, 48;
	shl.b64 	%rd118, %rd215, 7;
	and.b64  	%rd119, %rd118, -65536;
	or.b64  	%rd120, %rd117, %rd119;
	mad.lo.s64 	%rd121, %rd214, 1664525, 1013904223;
	xor.b64  	%rd122, %rd114, %rd108;
	xor.b64  	%rd123, %rd122, %rd121;
	xor.b64  	%rd124, %rd123, %rd120;
	st.global.u64 	[%rd102], %rd124;
	shl.b64 	%rd125, %rd217, 29;
	xor.b64  	%rd126, %rd125, %rd106;
	shr.u64 	%rd127, %rd126, 39;
	shl.b64 	%rd128, %rd108, 24;
	and.b64  	%rd129, %rd128, -33554432;
	or.b64  	%rd130, %rd127, %rd129;
	shl.b64 	%rd131, %rd216, 32;
	xor.b64  	%rd132, %rd131, %rd112;
	shr.u64 	%rd133, %rd132, 45;
	shl.b64 	%rd134, %rd114, 13;
	and.b64  	%rd135, %rd134, -524288;
	or.b64  	%rd136, %rd133, %rd135;
	shl.b64 	%rd137, %rd215, 31;
	xor.b64  	%rd138, %rd137, %rd118;
	shr.u64 	%rd139, %rd138, 48;
	shl.b64 	%rd140, %rd120, 7;
	and.b64  	%rd141, %rd140, -65536;
	or.b64  	%rd142, %rd139, %rd141;
	mad.lo.s64 	%rd143, %rd214, 2770643475625, 1687669940693298;
	xor.b64  	%rd144, %rd136, %rd130;
	xor.b64  	%rd145, %rd144, %rd143;
	xor.b64  	%rd146, %rd145, %rd142;
	st.global.u64 	[%rd102+16], %rd146;
	shl.b64 	%rd147, %rd108, 29;
	xor.b64  	%rd148, %rd147, %rd128;
	shr.u64 	%rd149, %rd148, 39;
	shl.b64 	%rd150, %rd130, 24;
	and.b64  	%rd151, %rd150, -33554432;
	or.b64  	%rd152, %rd149, %rd151;
	shl.b64 	%rd153, %rd114, 32;
	xor.b64  	%rd154, %rd153, %rd134;
	shr.u64 	%rd155, %rd154, 45;
	shl.b64 	%rd156, %rd136, 13;
	and.b64  	%rd157, %rd156, -524288;
	or.b64  	%rd158, %rd155, %rd157;
	shl.b64 	%rd159, %rd215, 38;
	xor.b64  	%rd160, %rd159, %rd140;
	shr.u64 	%rd161, %rd160, 48;
	shl.b64 	%rd162, %rd142, 7;
	and.b64  	%rd163, %rd162, -65536;
	or.b64  	%rd164, %rd161, %rd163;
	mad.lo.s64 	%rd165, %rd214, 4611805331264703125, 5263708829673912041;
	xor.b64  	%rd166, %rd158, %rd152;
	xor.b64  	%rd167, %rd166, %rd165;
	xor.b64  	%rd168, %rd167, %rd164;
	st.global.u64 	[%rd102+32], %rd168;
	shl.b64 	%rd169, %rd130, 29;
	xor.b64  	%rd170, %rd169, %rd150;
	shr.u64 	%rd171, %rd170, 39;
	shl.b64 	%rd172, %rd152, 24;
	and.b64  	%rd173, %rd172, -33554432;
	or.b64  	%rd217, %rd171, %rd173;
	shl.b64 	%rd174, %rd136, 32;
	xor.b64  	%rd175, %rd174, %rd156;
	shr.u64 	%rd176, %rd175, 45;
	shl.b64 	%rd177, %rd158, 13;
	and.b64  	%rd178, %rd177, -524288;
	or.b64  	%rd216, %rd176, %rd178;
	shl.b64 	%rd179, %rd120, 38;
	xor.b64  	%rd180, %rd179, %rd162;
	shr.u64 	%rd181, %rd180, 48;
	shl.b64 	%rd182, %rd164, 7;
	and.b64  	%rd183, %rd182, -65536;
	or.b64  	%rd215, %rd181, %rd183;
	mad.lo.s64 	%rd214, %rd214, 296701739740555153, -1306000561438895308;
	xor.b64  	%rd184, %rd216, %rd217;
	xor.b64  	%rd185, %rd184, %rd214;
	xor.b64  	%rd186, %rd185, %rd215;
	st.global.u64 	[%rd102+48], %rd186;
	add.s32 	%r28, %r28, 4;
	add.s32 	%r27, %r27, 8;
	setp.ne.s32 	%p3, %r28, 0;
	@%p3 bra 	$L__BB0_3;
$L__BB0_4:
	setp.eq.s32 	%p4, %r2, 0;
	@%p4 bra 	$L__BB0_7;
	shl.b32 	%r23, %r29, 1;
	add.s32 	%r31, %r1, %r23;
	neg.s32 	%r30, %r2;
$L__BB0_6:
	.pragma "nounroll";
	ld.param.u64 	%rd209, [_Z8RandomHTPyi_param_0];
	mul.wide.s32 	%rd187, %r31, 8;
	cvta.to.global.u64 	%rd188, %rd209;
	add.s64 	%rd189, %rd188, %rd187;
	shl.b64 	%rd190, %rd217, 5;
	xor.b64  	%rd191, %rd190, %rd217;
	shr.u64 	%rd192, %rd191, 39;
	shl.b64 	%rd193, %rd217, 24;
	and.b64  	%rd194, %rd193, -33554432;
	or.b64  	%rd217, %rd192, %rd194;
	shl.b64 	%rd195, %rd216, 19;
	xor.b64  	%rd196, %rd195, %rd216;
	shr.u64 	%rd197, %rd196, 45;
	shl.b64 	%rd198, %rd216, 13;
	and.b64  	%rd199, %rd198, -524288;
	or.b64  	%rd216, %rd197, %rd199;
	shl.b64 	%rd200, %rd215, 24;
	xor.b64  	%rd201, %rd200, %rd215;
	shr.u64 	%rd202, %rd201, 48;
	shl.b64 	%rd203, %rd215, 7;
	and.b64  	%rd204, %rd203, -65536;
	or.b64  	%rd215, %rd202, %rd204;
	mad.lo.s64 	%rd214, %rd214, 1664525, 1013904223;
	xor.b64  	%rd205, %rd216, %rd217;
	xor.b64  	%rd206, %rd205, %rd214;
	xor.b64  	%rd207, %rd206, %rd215;
	st.global.u64 	[%rd189], %rd207;
	add.s32 	%r31, %r31, 2;
	add.s32 	%r30, %r30, 1;
	setp.ne.s32 	%p5, %r30, 0;
	@%p5 bra 	$L__BB0_6;
$L__BB0_7:
	ret;

}


// ===== COMPILED SASS (sm_100) =====

	.target	sm_100

	.elftype	@"ET_EXEC"


//--------------------- .note.nv.tkinfo           --------------------------
	.section	.note.nv.tkinfo,"",@"SHT_NOTE"
	.sectionflags	@"SHF_NOTE_NV_TKINFO"
	.tkinfo
        /*0018*/ 	.word	0x00000002
        /*0030*/ 	.string	""
        /*0030*/ 	.string	"ptxas"
        /*0030*/ 	.string	"Cuda compilation tools, release 13.0, V13.0.88"
        /*0030*/ 	.string	"Build cuda_13.0.r13.0/compiler.36424714_0"
        /*0030*/ 	.string	"-arch sm_100 -m 64 "



//--------------------- .note.nv.cuinfo           --------------------------
	.section	.note.nv.cuinfo,"",@"SHT_NOTE"
	.sectionflags	@"SHF_NOTE_NV_CUINFO"
        /*0018*/ 	.short	0x0002
        /*001a*/ 	.short	0x0064
        /*001c*/ 	.short	0x0082
	.zero		2


//--------------------- .nv.info                  --------------------------
	.section	.nv.info,"",@"SHT_CUDA_INFO"
	.align	4


	//----- nvinfo : EIATTR_REGCOUNT
	.align		4
        /*0000*/ 	.byte	0x04, 0x2f
        /*0002*/ 	.short	(.L_1 - .L_0)
	.align		4
.L_0:
        /*0004*/ 	.word	index@(_Z8RandomHTPyi)
        /*0008*/ 	.word	0x00000022


	//----- nvinfo : EIATTR_FRAME_SIZE
	.align		4
.L_1:
        /*000c*/ 	.byte	0x04, 0x11
        /*000e*/ 	.short	(.L_3 - .L_2)
	.align		4
.L_2:
        /*0010*/ 	.word	index@(_Z8RandomHTPyi)
        /*0014*/ 	.word	0x00000000


	//----- nvinfo : EIATTR_MIN_STACK_SIZE
	.align		4
.L_3:
        /*0018*/ 	.byte	0x04, 0x12
        /*001a*/ 	.short	(.L_5 - .L_4)
	.align		4
.L_4:
        /*001c*/ 	.word	index@(_Z8RandomHTPyi)
        /*0020*/ 	.word	0x00000000
.L_5:


//--------------------- .nv.compat                --------------------------
	.section	.nv.compat,"",@"SHT_CUDA_COMPAT_INFO"
	.align	4
        /*0000*/ 	.byte	0x02, 0x09, 0x00, 0x00, 0x02, 0x02, 0x01, 0x00, 0x02, 0x05, 0x05, 0x00, 0x03, 0x07, 0x01, 0x01
        /*0010*/ 	.byte	0x02, 0x03, 0x00, 0x00, 0x02, 0x06, 0x01, 0x00, 0x04, 0x0b, 0x08, 0x00, 0x09, 0x00, 0x00, 0x00
        /*0020*/ 	.byte	0x00, 0x00, 0x00, 0x00


//--------------------- .nv.info._Z8RandomHTPyi   --------------------------
	.section	.nv.info._Z8RandomHTPyi,"",@"SHT_CUDA_INFO"
	.sectionflags	@""
	.align	4


	//----- nvinfo : EIATTR_CUDA_API_VERSION
	.align		4
        /*0000*/ 	.byte	0x04, 0x37
        /*0002*/ 	.short	(.L_7 - .L_6)
.L_6:
        /*0004*/ 	.word	0x00000082


	//----- nvinfo : EIATTR_KPARAM_INFO
	.align		4
.L_7:
        /*0008*/ 	.byte	0x04, 0x17
        /*000a*/ 	.short	(.L_9 - .L_8)
.L_8:
        /*000c*/ 	.word	0x00000000
        /*0010*/ 	.short	0x0001
        /*0012*/ 	.short	0x0008
        /*0014*/ 	.byte	0x00, 0xf0, 0x11, 0x00


	//----- nvinfo : EIATTR_KPARAM_INFO
	.align		4
.L_9:
        /*0018*/ 	.byte	0x04, 0x17
        /*001a*/ 	.short	(.L_11 - .L_10)
.L_10:
        /*001c*/ 	.word	0x00000000
        /*0020*/ 	.short	0x0000
        /*0022*/ 	.short	0x0000
        /*0024*/ 	.byte	0x00, 0xf5, 0x21, 0x00


	//----- nvinfo : EIATTR_SPARSE_MMA_MASK
	.align		4
.L_11:
        /*0028*/ 	.byte	0x03, 0x50
        /*002a*/ 	.short	0x0000


	//----- nvinfo : EIATTR_MAXREG_COUNT
	.align		4
        /*002c*/ 	.byte	0x03, 0x1b
        /*002e*/ 	.short	0x00ff


	//----- nvinfo : EIATTR_MERCURY_ISA_VERSION
	.align		4
        /*0030*/ 	.byte	0x03, 0x5f
        /*0032*/ 	.short	0x0101


	//----- nvinfo : EIATTR_VRC_CTA_INIT_COUNT
	.align		4
        /*0034*/ 	.byte	0x02, 0x4a
	.zero		1
	.zero		1


	//----- nvinfo : EIATTR_EXIT_INSTR_OFFSETS
	.align		4
        /*0038*/ 	.byte	0x04, 0x1c
        /*003a*/ 	.short	(.L_13 - .L_12)


	//   ....[0]....
.L_12:
        /*003c*/ 	.word	0x000008a0


	//   ....[1]....
        /*0040*/ 	.word	0x00001080


	//   ....[2]....
        /*0044*/ 	.word	0x000012c0


	//----- nvinfo : EIATTR_CBANK_PARAM_SIZE
	.align		4
.L_13:
        /*0048*/ 	.byte	0x03, 0x19
        /*004a*/ 	.short	0x000c


	//----- nvinfo : EIATTR_PARAM_CBANK
	.align		4
        /*004c*/ 	.byte	0x04, 0x0a
        /*004e*/ 	.short	(.L_15 - .L_14)
	.align		4
.L_14:
        /*0050*/ 	.word	index@(.nv.constant0._Z8RandomHTPyi)
        /*0054*/ 	.short	0x0380
        /*0056*/ 	.short	0x000c


	//----- nvinfo : EIATTR_SW_WAR
	.align		4
.L_15:
        /*0058*/ 	.byte	0x04, 0x36
        /*005a*/ 	.short	(.L_17 - .L_16)
.L_16:
        /*005c*/ 	.word	0x00000008
.L_17:


//--------------------- .nv.callgraph             --------------------------
	.section	.nv.callgraph,"",@"SHT_CUDA_CALLGRAPH"
	.align	4
	.sectionentsize	8
	.align		4
        /*0000*/ 	.word	0x00000000
	.align		4
        /*0004*/ 	.word	0xffffffff
	.align		4
        /*0008*/ 	.word	0x00000000
	.align		4
        /*000c*/ 	.word	0xfffffffe
	.align		4
        /*0010*/ 	.word	0x00000000
	.align		4
        /*0014*/ 	.word	0xfffffffd
	.align		4
        /*0018*/ 	.word	0x00000000
	.align		4
        /*001c*/ 	.word	0xfffffffc


//--------------------- .text._Z8RandomHTPyi      --------------------------
	.section	.text._Z8RandomHTPyi,"ax",@progbits
	.align	128
        .global         _Z8RandomHTPyi
        .type           _Z8RandomHTPyi,@function
        .size           _Z8RandomHTPyi,(.L_x_4 - _Z8RandomHTPyi)
        .other          _Z8RandomHTPyi,@"STO_CUDA_ENTRY STV_DEFAULT"
_Z8RandomHTPyi:
.text._Z8RandomHTPyi:
[----:B------:R-:W-:Y:S01]  /*0000*/  LDC R1, c[0x0][0x37c] ;  /* 0x0000df00ff017b82 */ /* 0x000fe20000000800 */
[----:B------:R-:W0:Y:S01]  /*0010*/  S2R R0, SR_CTAID.X ;  /* 0x0000000000007919 */ /* 0x000e220000002500 */
[----:B------:R-:W0:Y:S01]  /*0020*/  LDCU UR4, c[0x0][0x360] ;  /* 0x00006c00ff0477ac */ /* 0x000e220008000800 */
[----:B------:R-:W-:Y:S01]  /*0030*/  IMAD.MOV.U32 R21, RZ, RZ, 0xa ;  /* 0x0000000aff157424 */ /* 0x000fe200078e00ff */
[----:B------:R-:W0:Y:S01]  /*0040*/  S2R R3, SR_TID.X ;  /* 0x0000000000037919 */ /* 0x000e220000002100 */
[----:B------:R-:W-:Y:S01]  /*0050*/  IMAD.MOV.U32 R14, RZ, RZ, 0x3c6ef35f ;  /* 0x3c6ef35fff0e7424 */ /* 0x000fe200078e00ff */
[----:B------:R-:W-:Y:S01]  /*0060*/  UMOV UR6, 0x0 ;  /* 0x0000000000067882 */ /* 0x000fe20000000000 */
[----:B------:R-:W-:Y:S01]  /*0070*/  IMAD.MOV.U32 R15, RZ, RZ, 0x0 ;  /* 0x00000000ff0f7424 */ /* 0x000fe200078e00ff */
[----:B------:R-:W-:Y:S01]  /*0080*/  UMOV UR7, 0x733dba40 ;  /* 0x733dba4000077882 */ /* 0x000fe20000000000 */
[----:B------:R-:W-:Y:S01]  /*0090*/  IMAD.MOV.U32 R4, RZ, RZ, -0x17000000 ;  /* 0xe9000000ff047424 */ /* 0x000fe200078e00ff */
[----:B------:R-:W-:Y:S01]  /*00a0*/  UMOV UR5, 0x47502932 ;  /* 0x4750293200057882 */ /* 0x000fe20000000000 */
[----:B------:R-:W-:-:S02]  /*00b0*/  IMAD.MOV.U32 R5, RZ, RZ, 0x4ad1ccf6 ;  /* 0x4ad1ccf6ff057424 */ /* 0x000fc400078e00ff */
[----:B------:R-:W-:Y:S02]  /*00c0*/  IMAD.MOV.U32 R6, RZ, RZ, 0x49900000 ;  /* 0x49900000ff067424 */ /* 0x000fe400078e00ff */
[----:B------:R-:W-:Y:S02]  /*00d0*/  IMAD.MOV.U32 R7, RZ, RZ, -0x895c57f ;  /* 0xf76a3a81ff077424 */ /* 0x000fe400078e00ff */
[----:B------:R-:W-:Y:S02]  /*00e0*/  IMAD.MOV.U32 R16, RZ, RZ, -0x80000000 ;  /* 0x80000000ff107424 */ /* 0x000fe400078e00ff */
[----:B------:R-:W-:Y:S02]  /*00f0*/  IMAD.MOV.U32 R17, RZ, RZ, 0x68e67b74 ;  /* 0x68e67b74ff117424 */ /* 0x000fe400078e00ff */
[----:B------:R-:W-:Y:S02]  /*0100*/  IMAD.MOV.U32 R12, RZ, RZ, -0x2e330917 ;  /* 0xd1ccf6e9ff0c7424 */ /* 0x000fe400078e00ff */
[----:B------:R-:W-:-:S02]  /*0110*/  IMAD.MOV.U32 R13, RZ, RZ, 0x490c734a ;  /* 0x490c734aff0d7424 */ /* 0x000fc400078e00ff */
[----:B------:R-:W-:Y:S02]  /*0120*/  IMAD.MOV.U32 R10, RZ, RZ, 0x47502932 ;  /* 0x47502932ff0a7424 */ /* 0x000fe400078e00ff */
[----:B------:R-:W-:Y:S02]  /*0130*/  IMAD.MOV.U32 R11, RZ, RZ, 0x5feed ;  /* 0x0005feedff0b7424 */ /* 0x000fe400078e00ff */
[----:B0-----:R-:W-:Y:S01]  /*0140*/  IMAD R0, R0, UR4, R3 ;  /* 0x0000000400007c24 */ /* 0x001fe2000f8e0203 */
[----:B------:R-:W-:-:S03]  /*0150*/  UMOV UR4, 0x0 ;  /* 0x0000000000047882 */ /* 0x000fc60000000000 */
[----:B------:R-:W-:-:S04]  /*0160*/  IMAD R21, R0, R21, 0x81 ;  /* 0x0000008100157424 */ /* 0x000fc800078e0215 */
[----:B------:R-:W-:Y:S01]  /*0170*/  IMAD.WIDE R2, R21, 0x19660d, R14 ;  /* 0x0019660d15027825 */ /* 0x000fe200078e020e */
[----:B------:R-:W-:-:S03]  /*0180*/  SHF.R.S32.HI R19, RZ, 0x1f, R21 ;  /* 0x0000001fff137819 */ /* 0x000fc60000011415 */
[C---:B------:R-:W-:Y:S01]  /*0190*/  IMAD.HI.U32 R4, R21.reuse, -0x6b000000, R4 ;  /* 0x9500000015047827 */ /* 0x040fe200078e0004 */
[C-C-:B------:R-:W-:Y:S02]  /*01a0*/  SHF.L.U64.HI R8, R2.reuse, 0x18, R3.reuse ;  /* 0x0000001802087819 */ /* 0x140fe40000010203 */
[C---:B------:R-:W-:Y:S01]  /*01b0*/  SHF.L.U64.HI R9, R2.reuse, 0x1d, R3 ;  /* 0x0000001d02097819 */ /* 0x040fe20000010203 */
[----:B------:R-:W-:Y:S01]  /*01c0*/  IMAD.HI.U32 R5, R21, -0x1ab80000, R6 ;  /* 0xe548000015057827 */ /* 0x000fe200078e0006 */
[----:B------:R-:W-:Y:S02]  /*01d0*/  SHF.L.U64.HI R7, R2, 0x5, R3 ;  /* 0x0000000502077819 */ /* 0x000fe40000010203 */
[----:B------:R-:W-:Y:S01]  /*01e0*/  LOP3.LUT R9, R9, R8, RZ, 0x3c, !PT ;  /* 0x0000000809097212 */ /* 0x000fe200078e3cff */
[----:B------:R-:W-:-:S04]  /*01f0*/  IMAD.HI.U32 R16, R21, -0x80000000, R16 ;  /* 0x8000000015107827 */ /* 0x000fc800078e0010 */
[----:B------:R-:W-:Y:S01]  /*0200*/  IMAD.SHL.U32 R17, R2, 0x1000000, RZ ;  /* 0x0100000002117824 */ /* 0x000fe200078e00ff */
[----:B------:R-:W-:Y:S01]  /*0210*/  LOP3.LUT R2, R7, R3, RZ, 0x3c, !PT ;  /* 0x0000000307027212 */ /* 0x000fe200078e3cff */
[C---:B------:R-:W-:Y:S02]  /*0220*/  IMAD R18, R19.reuse, -0x50b6f56b, RZ ;  /* 0xaf490a9513127824 */ /* 0x040fe400078e02ff */
[C---:B------:R-:W-:Y:S01]  /*0230*/  IMAD R22, R19.reuse, -0x6b000000, RZ ;  /* 0x9500000013167824 */ /* 0x040fe200078e02ff */
[----:B------:R-:W-:Y:S01]  /*0240*/  SHF.R.U32.HI R2, RZ, 0x7, R2 ;  /* 0x00000007ff027819 */ /* 0x000fe20000011602 */
[C---:B------:R-:W-:Y:S02]  /*0250*/  IMAD R6, R19.reuse, 0x17385ca9, RZ ;  /* 0x17385ca913067824 */ /* 0x040fe400078e02ff */
[----:B------:R-:W-:Y:S01]  /*0260*/  IMAD R20, R19, -0x1ab80000, RZ ;  /* 0xe548000013147824 */ /* 0x000fe200078e02ff */
[----:B------:R-:W-:Y:S01]  /*0270*/  LOP3.LUT R17, R2, 0xfe000000, R17, 0xf8, !PT ;  /* 0xfe00000002117812 */ /* 0x000fe200078ef811 */
[----:B------:R-:W-:-:S04]  /*0280*/  IMAD.HI.U32 R7, R21, -0x50b6f56b, R12 ;  /* 0xaf490a9515077827 */ /* 0x000fc800078e000c */
[----:B------:R-:W-:-:S04]  /*0290*/  IMAD.HI.U32 R3, R21, 0x17385ca9, R10 ;  /* 0x17385ca915037827 */ /* 0x000fc800078e000a */
[----:B------:R-:W-:Y:S02]  /*02a0*/  IMAD R18, R21, 0x40006c83, R18 ;  /* 0x40006c8315127824 */ /* 0x000fe400078e0212 */
[----:B------:R-:W-:Y:S02]  /*02b0*/  IMAD.U32 R24, R19, -0x80000000, RZ ;  /* 0x8000000013187824 */ /* 0x000fe400078e00ff */
[C---:B------:R-:W-:Y:S02]  /*02c0*/  IMAD R23, R21.reuse, -0x7c50b6f6, R22 ;  /* 0x83af490a15177824 */ /* 0x040fe400078e0216 */
[C---:B------:R-:W-:Y:S02]  /*02d0*/  IMAD R6, R21.reuse, 0x285, R6 ;  /* 0x0000028515067824 */ /* 0x040fe400078e0206 */
[----:B------:R-:W-:Y:S02]  /*02e0*/  IMAD R22, R21, 0x1428b9c2, R20 ;  /* 0x1428b9c215167824 */ /* 0x000fe400078e0214 */
[----:B------:R-:W-:-:S02]  /*02f0*/  IMAD.IADD R7, R7, 0x1, R18 ;  /* 0x0000000107077824 */ /* 0x000fc400078e0212 */
[----:B------:R-:W-:Y:S02]  /*0300*/  IMAD R25, R21, -0x285b7ab6, R24 ;  /* 0xd7a4854a15197824 */ /* 0x000fe400078e0218 */
[----:B------:R-:W-:Y:S02]  /*0310*/  IMAD.IADD R4, R4, 0x1, R23 ;  /* 0x0000000104047824 */ /* 0x000fe400078e0217 */
[----:B------:R-:W-:Y:S02]  /*0320*/  IMAD.IADD R20, R3, 0x1, R6 ;  /* 0x0000000103147824 */ /* 0x000fe400078e0206 */
[----:B------:R-:W-:Y:S02]  /*0330*/  IMAD.MOV.U32 R2, RZ, RZ, -0x19848b80 ;  /* 0xe67b7480ff027424 */ /* 0x000fe400078e00ff */
[----:B------:R-:W-:Y:S02]  /*0340*/  IMAD.MOV.U32 R3, RZ, RZ, -0x79c65a98 ;  /* 0x8639a568ff037424 */ /* 0x000fe400078e00ff */
[----:B------:R-:W-:-:S02]  /*0350*/  IMAD R26, R19, -0x5b7ab580, RZ ;  /* 0xa4854a80131a7824 */ /* 0x000fc400078e02ff */
[----:B------:R-:W-:Y:S01]  /*0360*/  IMAD.IADD R5, R5, 0x1, R22 ;  /* 0x0000000105057824 */ /* 0x000fe200078e0216 */
[----:B------:R-:W-:Y:S01]  /*0370*/  LOP3.LUT R22, R4, R7, RZ, 0x3c, !PT ;  /* 0x0000000704167212 */ /* 0x000fe200078e3cff */
[----:B------:R-:W-:Y:S02]  /*0380*/  IMAD.IADD R16, R16, 0x1, R25 ;  /* 0x0000000110107824 */ /* 0x000fe400078e0219 */
[----:B------:R-:W-:Y:S01]  /*0390*/  IMAD.WIDE.U32 R2, R21, -0x5b7ab580, R2 ;  /* 0xa4854a8015027825 */ /* 0x000fe200078e0002 */
[----:B------:R-:W-:Y:S02]  /*03a0*/  SHF.R.U32.HI R27, RZ, 0x10, R22 ;  /* 0x00000010ff1b7819 */ /* 0x000fe40000011616 */
[----:B------:R-:W-:Y:S01]  /*03b0*/  LOP3.LUT R20, R5, R20, RZ, 0x3c, !PT ;  /* 0x0000001405147212 */ /* 0x000fe200078e3cff */
[----:B------:R-:W-:Y:S01]  /*03c0*/  IMAD R25, R21, 0x3641d7, R26 ;  /* 0x003641d715197824 */ /* 0x000fe200078e021a */
[----:B------:R-:W-:Y:S01]  /*03d0*/  LOP3.LUT R2, R27, 0xffff0000, R2, 0xf8, !PT ;  /* 0xffff00001b027812 */ /* 0x000fe200078ef802 */
[----:B------:R-:W-:Y:S01]  /*03e0*/  IMAD.MOV.U32 R6, RZ, RZ, 0x5264000 ;  /* 0x05264000ff067424 */ /* 0x000fe200078e00ff */
[----:B------:R-:W-:Y:S01]  /*03f0*/  SHF.R.U32.HI R29, RZ, 0xd, R20 ;  /* 0x0000000dff1d7819 */ /* 0x000fe20000011614 */
[----:B------:R-:W-:-:S02]  /*0400*/  IMAD.IADD R3, R3, 0x1, R25 ;  /* 0x0000000103037824 */ /* 0x000fc400078e0219 */
[----:B------:R-:W-:Y:S02]  /*0410*/  IMAD.MOV.U32 R7, RZ, RZ, -0x40225716 ;  /* 0xbfdda8eaff077424 */ /* 0x000fe400078e00ff */
[----:B------:R-:W-:Y:S01]  /*0420*/  IMAD R24, R19, 0xb952000, RZ ;  /* 0x0b95200013187824 */ /* 0x000fe200078e02ff */
[----:B------:R-:W-:Y:S01]  /*0430*/  LOP3.LUT R16, R16, R3, RZ, 0x3c, !PT ;  /* 0x0000000310107212 */ /* 0x000fe200078e3cff */
[----:B------:R-:W-:Y:S02]  /*0440*/  IMAD.MOV.U32 R4, RZ, RZ, -0x5c26a058 ;  /* 0xa3d95fa8ff047424 */ /* 0x000fe400078e00ff */
[----:B------:R-:W-:Y:S02]  /*0450*/  IMAD.MOV.U32 R5, RZ, RZ, 0xa5e4d11 ;  /* 0x0a5e4d11ff057424 */ /* 0x000fe400078e00ff */
[----:B------:R-:W-:-:S04]  /*0460*/  IMAD.HI.U32 R18, RZ, R21, UR6 ;  /* 0x00000006ff127e27 */ /* 0x000fc8000f8e0015 */
[----:B------:R-:W-:Y:S02]  /*0470*/  IMAD R28, R19, -0x1576ffdf, RZ ;  /* 0xea890021131c7824 */ /* 0x000fe400078e02ff */
[----:B------:R-:W-:-:S04]  /*0480*/  IMAD.HI.U32 R26, RZ, R21, UR4 ;  /* 0x00000004ff1a7e27 */ /* 0x000fc8000f8e0015 */
[----:B------:R-:W-:-:S04]  /*0490*/  IMAD.WIDE.U32 R6, R21, 0xb952000, R6 ;  /* 0x0b95200015067825 */ /* 0x000fc800078e0006 */
[C---:B------:R-:W-:Y:S01]  /*04a0*/  IMAD R23, R21.reuse, 0x50a2e7, R24 ;  /* 0x0050a2e715177824 */ /* 0x040fe200078e0218 */
[----:B------:R-:W-:Y:S01]  /*04b0*/  SHF.R.U32.HI R24, RZ, 0x7, R9 ;  /* 0x00000007ff187819 */ /* 0x000fe20000011609 */
[----:B------:R-:W-:Y:S01]  /*04c0*/  IMAD.WIDE.U32 R4, R21, -0x1576ffdf, R4 ;  /* 0xea89002115047825 */ /* 0x000fe200078e0004 */
[----:B------:R-:W-:-:S03]  /*04d0*/  LOP3.LUT R6, R29, 0xfff80000, R6, 0xf8, !PT ;  /* 0xfff800001d067812 */ /* 0x000fc600078ef806 */
[C---:B------:R-:W-:Y:S02]  /*04e0*/  IMAD R18, R21.reuse, -0x2dbd5ac0, R18 ;  /* 0xd242a54015127824 */ /* 0x040fe400078e0212 */
[C---:B------:R-:W-:Y:S02]  /*04f0*/  IMAD R19, R21.reuse, 0x2cb4b9c6, R28 ;  /* 0x2cb4b9c615137824 */ /* 0x040fe400078e021c */
[----:B------:R-:W-:Y:S01]  /*0500*/  IMAD R21, R21, 0x17385ca9, R26 ;  /* 0x17385ca915157824 */ /* 0x000fe200078e021a */
[----:B------:R-:W-:Y:S01]  /*0510*/  LOP3.LUT R26, R8, 0xff, RZ, 0xc0, !PT ;  /* 0x000000ff081a7812 */ /* 0x000fe200078ec0ff */
[----:B------:R-:W-:Y:S01]  /*0520*/  IMAD.IADD R20, R7, 0x1, R23 ;  /* 0x0000000107147824 */ /* 0x000fe200078e0217 */
[----:B------:R-:W-:Y:S01]  /*0530*/  SHF.R.U32.HI R8, RZ, 0x10, R16 ;  /* 0x00000010ff087819 */ /* 0x000fe20000011610 */
[----:B------:R-:W-:Y:S01]  /*0540*/  IMAD.SHL.U32 R9, R2, 0x80, RZ ;  /* 0x0000008002097824 */ /* 0x000fe200078e00ff */
[C---:B------:R-:W-:Y:S01]  /*0550*/  SHF.L.U64.HI R16, R17.reuse, 0x18, R26 ;  /* 0x0000001811107819 */ /* 0x040fe2000001021a */
[----:B------:R-:W-:Y:S01]  /*0560*/  IMAD.SHL.U32 R23, R17, 0x1000000, RZ ;  /* 0x0100000011177824 */ /* 0x000fe200078e00ff */
[----:B------:R-:W-:Y:S01]  /*0570*/  LOP3.LUT R21, R21, R20, RZ, 0x3c, !PT ;  /* 0x0000001415157212 */ /* 0x000fe200078e3cff */
[----:B------:R-:W-:Y:S01]  /*0580*/  IMAD.SHL.U32 R7, R6, 0x2000, RZ ;  /* 0x0000200006077824 */ /* 0x000fe200078e00ff */
[----:B------:R-:W-:-:S02]  /*0590*/  LOP3.LUT R9, R8, 0xffff0000, R9, 0xf8, !PT ;  /* 0xffff000008097812 */ /* 0x000fc400078ef809 */
[----:B------:R-:W0:Y:S01]  /*05a0*/  LDC R8, c[0x0][0x388] ;  /* 0x0000e200ff087b82 */ /* 0x000e220000000800 */
[----:B------:R-:W-:Y:S02]  /*05b0*/  SHF.R.U32.HI R22, RZ, 0xd, R21 ;  /* 0x0000000dff167819 */ /* 0x000fe40000011615 */
[----:B------:R-:W-:Y:S02]  /*05c0*/  SHF.L.U64.HI R21, R17, 0x1d, R26 ;  /* 0x0000001d11157819 */ /* 0x000fe4000001021a */
[----:B------:R-:W-:Y:S02]  /*05d0*/  LOP3.LUT R17, R24, 0xfe000000, R23, 0xf8, !PT ;  /* 0xfe00000018117812 */ /* 0x000fe400078ef817 */
[----:B------:R-:W-:Y:S02]  /*05e0*/  LOP3.LUT R23, R3, 0x1ffffff, RZ, 0xc0, !PT ;  /* 0x01ffffff03177812 */ /* 0x000fe400078ec0ff */
[----:B------:R-:W-:Y:S02]  /*05f0*/  LOP3.LUT R7, R22, 0xfff80000, R7, 0xf8, !PT ;  /* 0xfff8000016077812 */ /* 0x000fe400078ef807 */
[C---:B------:R-:W-:Y:S01]  /*0600*/  SHF.L.U64.HI R23, R2.reuse, 0x7, R23 ;  /* 0x0000000702177819 */ /* 0x040fe20000010217 */
[----:B------:R-:W-:Y:S01]  /*0610*/  IMAD.SHL.U32 R2, R2, 0x40, RZ ;  /* 0x0000004002027824 */ /* 0x000fe200078e00ff */
[----:B------:R-:W-:-:S02]  /*0620*/  LOP3.LUT R22, R16, 0xff, RZ, 0xc0, !PT ;  /* 0x000000ff10167812 */ /* 0x000fc400078ec0ff */
[----:B------:R-:W-:Y:S02]  /*0630*/  LOP3.LUT R3, R21, R16, RZ, 0x3c, !PT ;  /* 0x0000001015037212 */ /* 0x000fe400078e3cff */
[----:B------:R-:W-:Y:S02]  /*0640*/  LOP3.LUT R25, R20, 0x7ffff, RZ, 0xc0, !PT ;  /* 0x0007ffff14197812 */ /* 0x000fe400078ec0ff */
[----:B------:R-:W-:Y:S02]  /*0650*/  LOP3.LUT R18, R18, R23, RZ, 0x3c, !PT ;  /* 0x0000001712127212 */ /* 0x000fe400078e3cff */
[C-C-:B------:R-:W-:Y:S02]  /*0660*/  SHF.L.U64.HI R16, R17.reuse, 0x18, R22.reuse ;  /* 0x0000001811107819 */ /* 0x140fe40000010216 */
[C---:B------:R-:W-:Y:S01]  /*0670*/  SHF.L.U64.HI R21, R17.reuse, 0x1d, R22 ;  /* 0x0000001d11157819 */ /* 0x040fe20000010216 */
[----:B------:R-:W-:Y:S01]  /*0680*/  IMAD.SHL.U32 R17, R17, 0x1000000, RZ ;  /* 0x0100000011117824 */ /* 0x000fe200078e00ff */
[----:B------:R-:W-:Y:S01]  /*0690*/  SHF.R.U32.HI R20, RZ, 0x7, R3 ;  /* 0x00000007ff147819 */ /* 0x000fe20000011603 */
[----:B------:R-:W-:Y:S01]  /*06a0*/  IMAD.SHL.U32 R3, R9, 0x80, RZ ;  /* 0x0000008009037824 */ /* 0x000fe200078e00ff */
[----:B------:R-:W-:-:S02]  /*06b0*/  LOP3.LUT R22, R23, 0x1ffffff, RZ, 0xc0, !PT ;  /* 0x01ffffff17167812 */ /* 0x000fc400078ec0ff */
[C---:B------:R-:W-:Y:S02]  /*06c0*/  SHF.L.U64.HI R23, R6.reuse, 0xd, R25 ;  /* 0x0000000d06177819 */ /* 0x040fe40000010219 */
[----:B------:R-:W-:Y:S02]  /*06d0*/  SHF.R.U32.HI R18, RZ, 0x10, R18 ;  /* 0x00000010ff127819 */ /* 0x000fe40000011612 */
[----:B------:R-:W-:Y:S01]  /*06e0*/  LOP3.LUT R25, R6, R23, RZ, 0x3c, !PT ;  /* 0x0000001706197212 */ /* 0x000fe200078e3cff */
[----:B------:R-:W-:Y:S01]  /*06f0*/  IMAD.SHL.U32 R6, R7, 0x2000, RZ ;  /* 0x0000200007067824 */ /* 0x000fe200078e00ff */
[----:B------:R-:W-:Y:S02]  /*0700*/  LOP3.LUT R3, R18, 0xffff0000, R3, 0xf8, !PT ;  /* 0xffff000012037812 */ /* 0x000fe400078ef803 */
[----:B------:R-:W-:Y:S02]  /*0710*/  LOP3.LUT R18, R23, 0x7ffff, RZ, 0xc0, !PT ;  /* 0x0007ffff17127812 */ /* 0x000fe400078ec0ff */
[----:B0-----:R-:W-:-:S02]  /*0720*/  ISETP.GE.AND P0, PT, R8, 0x1, PT ;  /* 0x000000010800780c */ /* 0x001fc40003f06270 */
[----:B------:R-:W-:Y:S02]  /*0730*/  LOP3.LUT R21, R21, R16, RZ, 0x3c, !PT ;  /* 0x0000001015157212 */ /* 0x000fe400078e3cff */
[----:B------:R-:W-:Y:S02]  /*0740*/  SHF.R.U32.HI R25, RZ, 0xd, R25 ;  /* 0x0000000dff197819 */ /* 0x000fe40000011619 */
[----:B------:R-:W-:Y:S02]  /*0750*/  LOP3.LUT R17, R20, 0xfe000000, R17, 0xf8, !PT ;  /* 0xfe00000014117812 */ /* 0x000fe400078ef811 */
[----:B------:R-:W-:Y:S02]  /*0760*/  LOP3.LUT R16, R16, 0xff, RZ, 0xc0, !PT ;  /* 0x000000ff10107812 */ /* 0x000fe400078ec0ff */
[----:B------:R-:W-:Y:S01]  /*0770*/  SHF.L.U64.HI R9, R9, 0x7, R22 ;  /* 0x0000000709097819 */ /* 0x000fe20000010216 */
[----:B------:R-:W-:Y:S01]  /*0780*/  IMAD.SHL.U32 R24, R17, 0x1000000, RZ ;  /* 0x0100000011187824 */ /* 0x000fe200078e00ff */
[----:B------:R-:W-:-:S02]  /*0790*/  SHF.L.U64.HI R18, R7, 0xd, R18 ;  /* 0x0000000d07127819 */ /* 0x000fc40000010212 */
[----:B------:R-:W-:Y:S01]  /*07a0*/  LOP3.LUT R6, R25, 0xfff80000, R6, 0xf8, !PT ;  /* 0xfff8000019067812 */ /* 0x000fe200078ef806 */
[----:B------:R-:W-:Y:S01]  /*07b0*/  IMAD.SHL.U32 R25, R3, 0x80, RZ ;  /* 0x0000008003197824 */ /* 0x000fe200078e00ff */
[----:B------:R-:W-:Y:S02]  /*07c0*/  SHF.L.U64.HI R23, R17, 0x18, R16 ;  /* 0x0000001811177819 */ /* 0x000fe40000010210 */
[----:B------:R-:W-:Y:S02]  /*07d0*/  LOP3.LUT R16, R7, R18, RZ, 0x3c, !PT ;  /* 0x0000001207107212 */ /* 0x000fe400078e3cff */
[----:B------:R-:W-:Y:S02]  /*07e0*/  LOP3.LUT R2, R2, R9, RZ, 0x3c, !PT ;  /* 0x0000000902027212 */ /* 0x000fe400078e3cff */
[----:B------:R-:W-:Y:S02]  /*07f0*/  LOP3.LUT R7, R18, 0x7ffff, RZ, 0xc0, !PT ;  /* 0x0007ffff12077812 */ /* 0x000fe400078ec0ff */
[----:B------:R-:W-:Y:S01]  /*0800*/  LOP3.LUT R18, R9, 0x1ffffff, RZ, 0xc0, !PT ;  /* 0x01ffffff09127812 */ /* 0x000fe200078ec0ff */
[----:B------:R-:W-:Y:S01]  /*0810*/  IMAD.SHL.U32 R9, R6, 0x2000, RZ ;  /* 0x0000200006097824 */ /* 0x000fe200078e00ff */
[----:B------:R-:W-:-:S02]  /*0820*/  SHF.R.U32.HI R21, RZ, 0x7, R21 ;  /* 0x00000007ff157819 */ /* 0x000fc40000011615 */
[----:B------:R-:W-:Y:S02]  /*0830*/  SHF.R.U32.HI R16, RZ, 0xd, R16 ;  /* 0x0000000dff107819 */ /* 0x000fe40000011610 */
[----:B------:R-:W-:Y:S02]  /*0840*/  SHF.R.U32.HI R2, RZ, 0x10, R2 ;  /* 0x00000010ff027819 */ /* 0x000fe40000011602 */
[----:B------:R-:W-:Y:S02]  /*0850*/  SHF.L.U64.HI R26, R6, 0xd, R7 ;  /* 0x0000000d061a7819 */ /* 0x000fe40000010207 */
[----:B------:R-:W-:Y:S02]  /*0860*/  LOP3.LUT R24, R21, 0xfe000000, R24, 0xf8, !PT ;  /* 0xfe00000015187812 */ /* 0x000fe400078ef818 */
[----:B------:R-:W-:Y:S02]  /*0870*/  SHF.L.U64.HI R6, R3, 0x7, R18 ;  /* 0x0000000703067819 */ /* 0x000fe40000010212 */
[----:B------:R-:W-:-:S02]  /*0880*/  LOP3.LUT R9, R16, 0xfff80000, R9, 0xf8, !PT ;  /* 0xfff8000010097812 */ /* 0x000fc400078ef809 */
[----:B------:R-:W-:Y:S01]  /*0890*/  LOP3.LUT R25, R2, 0xffff0000, R25, 0xf8, !PT ;  /* 0xffff000002197812 */ /* 0x000fe200078ef819 */
[----:B------:R-:W-:Y:S06]  /*08a0*/  @!P0 EXIT ;  /* 0x000000000000894d */ /* 0x000fec0003800000 */
[C---:B------:R-:W-:Y:S01]  /*08b0*/  ISETP.GE.U32.AND P0, PT, R8.reuse, 0x4, PT ;  /* 0x000000040800780c */ /* 0x040fe20003f06070 */
[----:B------:R-:W0:Y:S01]  /*08c0*/  LDCU.64 UR4, c[0x0][0x358] ;  /* 0x00006b00ff0477ac */ /* 0x000e220008000a00 */
[----:B------:R-:W-:Y:S01]  /*08d0*/  IMAD.MOV.U32 R3, RZ, RZ, R4 ;  /* 0x000000ffff037224 */ /* 0x000fe200078e0004 */
[----:B------:R-:W-:Y:S01]  /*08e0*/  LOP3.LUT R4, R8, 0x3, RZ, 0xc0, !PT ;  /* 0x0000000308047812 */ /* 0x000fe200078ec0ff */
[----:B------:R-:W-:Y:S02]  /*08f0*/  IMAD.IADD R7, R5, 0x1, R19 ;  /* 0x0000000105077824 */ /* 0x000fe400078e0213 */
[----:B------:R-:W-:-:S07]  /*0900*/  IMAD.MOV.U32 R5, RZ, RZ, RZ ;  /* 0x000000ffff057224 */ /* 0x000fce00078e00ff */
[----:B------:R-:W-:Y:S05]  /*0910*/  @!P0 BRA `(.L_x_0) ;  /* 0x0000000400d48947 */ /* 0x000fea0003800000 */
[----:B------:R-:W-:Y:S01]  /*0920*/  LOP3.LUT R8, R8, 0x7ffffffc, RZ, 0xc0, !PT ;  /* 0x7ffffffc08087812 */ /* 0x000fe200078ec0ff */
[----:B------:R-:W-:-:S04]  /*0930*/  IMAD.MOV.U32 R2, RZ, RZ, R0 ;  /* 0x000000ffff027224 */ /* 0x000fc800078e0000 */
[----:B------:R-:W-:-:S07]  /*0940*/  IMAD.MOV R20, RZ, RZ, -R8 ;  /* 0x000000ffff147224 */ /* 0x000fce00078e0a08 */
.L_x_1:
[C---:B------:R-:W-:Y:S01]  /*0950*/  SHF.L.U64.HI R18, R24.reuse, 0x5, R23 ;  /* 0x0000000518127819 */ /* 0x040fe20000010217 */
[----:B-1----:R-:W-:Y:S01]  /*0960*/  IMAD.SHL.U32 R17, R24, 0x1000000, RZ ;  /* 0x0100000018117824 */ /* 0x002fe200078e00ff */
[----:B------:R-:W-:Y:S01]  /*0970*/  SHF.L.U64.HI R5, R9, 0x13, R26 ;  /* 0x0000001309057819 */ /* 0x000fe2000001021a */
[----:B------:R-:W-:Y:S01]  /*0980*/  IMAD R19, R7, 0x19660d, RZ ;  /* 0x0019660d07137824 */ /* 0x000fe200078e02ff */
[----:B------:R-:W-:Y:S01]  /*0990*/  LOP3.LUT R18, R18, R23, RZ, 0x3c, !PT ;  /* 0x0000001712127212 */ /* 0x000fe200078e3cff */
[----:B------:R-:W-:Y:S01]  /*09a0*/  VIADD R20, R20, 0x4 ;  /* 0x0000000414147836 */ /* 0x000fe20000000000 */
[----:B------:R-:W-:Y:S01]  /*09b0*/  LOP3.LUT R16, R5, R26, RZ, 0x3c, !PT ;  /* 0x0000001a05107212 */ /* 0x000fe200078e3cff */
[----:B------:R-:W-:Y:S01]  /*09c0*/  IMAD.SHL.U32 R5, R9, 0x2000, RZ ;  /* 0x0000200009057824 */ /* 0x000fe200078e00ff */
[----:B------:R-:W-:Y:S02]  /*09d0*/  SHF.R.U32.HI R18, RZ, 0x7, R18 ;  /* 0x00000007ff127819 */ /* 0x000fe40000011612 */
[----:B------:R-:W-:-:S02]  /*09e0*/  SHF.R.U32.HI R16, RZ, 0xd, R16 ;  /* 0x0000000dff107819 */ /* 0x000fc40000011610 */
[C-C-:B------:R-:W-:Y:S02]  /*09f0*/  SHF.L.U64.HI R22, R24.reuse, 0x1d, R23.reuse ;  /* 0x0000001d18167819 */ /* 0x140fe40000010217 */
[----:B------:R-:W-:Y:S02]  /*0a00*/  SHF.L.U64.HI R23, R24, 0x18, R23 ;  /* 0x0000001818177819 */ /* 0x000fe40000010217 */
[----:B------:R-:W-:Y:S02]  /*0a10*/  SHF.L.U64.HI R21, R25, 0x18, R6 ;  /* 0x0000001819157819 */ /* 0x000fe40000010206 */
[----:B------:R-:W-:Y:S02]  /*0a20*/  LOP3.LUT R24, R18, 0xfe000000, R17, 0xf8, !PT ;  /* 0xfe00000012187812 */ /* 0x000fe400078ef811 */
[----:B------:R-:W-:Y:S01]  /*0a30*/  LOP3.LUT R5, R16, 0xfff80000, R5, 0xf8, !PT ;  /* 0xfff8000010057812 */ /* 0x000fe200078ef805 */
[----:B------:R-:W-:Y:S01]  /*0a40*/  IMAD.WIDE.U32 R16, R3, 0x19660d, R14 ;  /* 0x0019660d03107825 */ /* 0x000fe200078e000e */
[----:B------:R-:W-:-:S02]  /*0a50*/  LOP3.LUT R21, R21, R6, RZ, 0x3c, !PT ;  /* 0x0000000615157212 */ /* 0x000fc400078e3cff */
[----:B------:R-:W-:Y:S01]  /*0a60*/  SHF.L.U64.HI R26, R9, 0xd, R26 ;  /* 0x0000000d091a7819 */ /* 0x000fe2000001021a */
[----:B------:R-:W-:Y:S01]  /*0a70*/  IMAD.IADD R19, R17, 0x1, R19 ;  /* 0x0000000111137824 */ /* 0x000fe200078e0213 */
[----:B------:R-:W-:Y:S02]  /*0a80*/  LOP3.LUT R18, R16, R5, R24, 0x96, !PT ;  /* 0x0000000510127212 */ /* 0x000fe400078e9618 */
[----:B------:R-:W-:Y:S01]  /*0a90*/  SHF.R.U32.HI R16, RZ, 0x10, R21 ;  /* 0x00000010ff107819 */ /* 0x000fe20000011615 */
[----:B------:R-:W-:Y:S01]  /*0aa0*/  IMAD.SHL.U32 R21, R25, 0x80, RZ ;  /* 0x0000008019157824 */ /* 0x000fe200078e00ff */
[----:B------:R-:W-:Y:S02]  /*0ab0*/  LOP3.LUT R19, R19, R26, R23, 0x96, !PT ;  /* 0x0000001a13137212 */ /* 0x000fe400078e9617 */
[----:B------:R-:W-:Y:S02]  /*0ac0*/  SHF.L.U64.HI R28, R25, 0x7, R6 ;  /* 0x00000007191c7819 */ /* 0x000fe40000010206 */
[----:B------:R-:W-:-:S02]  /*0ad0*/  LOP3.LUT R21, R16, 0xffff0000, R21, 0xf8, !PT ;  /* 0xffff000010157812 */ /* 0x000fc400078ef815 */
[----:B------:R-:W1:Y:S01]  /*0ae0*/  LDC.64 R16, c[0x0][0x380] ;  /* 0x0000e000ff107b82 */ /* 0x000e620000000a00 */
[----:B------:R-:W-:Y:S02]  /*0af0*/  LOP3.LUT R22, R22, R23, RZ, 0x3c, !PT ;  /* 0x0000001716167212 */ /* 0x000fe400078e3cff */
[----:B------:R-:W-:Y:S01]  /*0b00*/  SHF.L.U64.HI R27, R25, 0x1f, R6 ;  /* 0x0000001f191b7819 */ /* 0x000fe20000010206 */
[----:B------:R-:W-:Y:S01]  /*0b10*/  IMAD.SHL.U32 R6, R24, 0x1000000, RZ ;  /* 0x0100000018067824 */ /* 0x000fe200078e00ff */
[-C--:B------:R-:W-:Y:S01]  /*0b20*/  LOP3.LUT R19, R19, R28.reuse, RZ, 0x3c, !PT ;  /* 0x0000001c13137212 */ /* 0x080fe200078e3cff */
[----:B------:R-:W-:Y:S01]  /*0b30*/  IMAD.SHL.U32 R25, R25, 0x40, RZ ;  /* 0x0000004019197824 */ /* 0x000fe200078e00ff */
[----:B------:R-:W-:Y:S02]  /*0b40*/  LOP3.LUT R18, R18, R21, RZ, 0x3c, !PT ;  /* 0x0000001512127212 */ /* 0x000fe400078e3cff */
[----:B------:R-:W-:Y:S02]  /*0b50*/  SHF.R.U32.HI R29, RZ, 0x7, R22 ;  /* 0x00000007ff1d7819 */ /* 0x000fe40000011616 */
[----:B------:R-:W-:-:S02]  /*0b60*/  LOP3.LUT R22, R27, R28, RZ, 0x3c, !PT ;  /* 0x0000001c1b167212 */ /* 0x000fc400078e3cff */
[----:B------:R-:W-:Y:S01]  /*0b70*/  LOP3.LUT R30, R9, R26, RZ, 0x3c, !PT ;  /* 0x0000001a091e7212 */ /* 0x000fe200078e3cff */
[----:B------:R-:W-:Y:S01]  /*0b80*/  IMAD.SHL.U32 R9, R5, 0x2000, RZ ;  /* 0x0000200005097824 */ /* 0x000fe200078e00ff */
[----:B------:R-:W-:Y:S02]  /*0b90*/  LOP3.LUT R6, R29, 0xfe000000, R6, 0xf8, !PT ;  /* 0xfe0000001d067812 */ /* 0x000fe400078ef806 */
[----:B------:R-:W-:Y:S02]  /*0ba0*/  SHF.R.U32.HI R30, RZ, 0xd, R30 ;  /* 0x0000000dff1e7819 */ /* 0x000fe4000001161e */
[----:B------:R-:W-:Y:S02]  /*0bb0*/  SHF.L.U64.HI R26, R5, 0xd, R26 ;  /* 0x0000000d051a7819 */ /* 0x000fe4000001021a */
[----:B------:R-:W-:Y:S01]  /*0bc0*/  LOP3.LUT R9, R30, 0xfff80000, R9, 0xf8, !PT ;  /* 0xfff800001e097812 */ /* 0x000fe200078ef809 */
[----:B------:R-:W-:Y:S01]  /*0bd0*/  IMAD R30, R7, -0x50b6f56b, RZ ;  /* 0xaf490a95071e7824 */ /* 0x000fe200078e02ff */
[----:B------:R-:W-:Y:S01]  /*0be0*/  SHF.L.U64.HI R28, R21, 0x7, R28 ;  /* 0x00000007151c7819 */ /* 0x000fe2000001021c */
[----:B-1----:R-:W-:Y:S01]  /*0bf0*/  IMAD.WIDE R16, R2, 0x8, R16 ;  /* 0x0000000802107825 */ /* 0x002fe200078e0210 */
[----:B------:R-:W-:-:S02]  /*0c00*/  ISETP.NE.AND P0, PT, R20, RZ, PT ;  /* 0x000000ff1400720c */ /* 0x000fc40003f05270 */
[----:B------:R-:W-:Y:S01]  /*0c10*/  LOP3.LUT R25, R25, R28, RZ, 0x3c, !PT ;  /* 0x0000001c19197212 */ /* 0x000fe200078e3cff */
[----:B------:R-:W-:Y:S01]  /*0c20*/  IMAD R29, R3, 0x40006c83, R30 ;  /* 0x40006c83031d7824 */ /* 0x000fe200078e021e */
[----:B0-----:R0:W-:Y:S01]  /*0c30*/  STG.E.64 desc[UR4][R16.64], R18 ;  /* 0x0000001210007986 */ /* 0x0011e2000c101b04 */
[----:B------:R-:W-:Y:S02]  /*0c40*/  IMAD R30, R7, 0x979e791, RZ ;  /* 0x0979e791071e7824 */ /* 0x000fe400078e02ff */
[----:B------:R-:W-:Y:S01]  /*0c50*/  VIADD R2, R2, 0x8 ;  /* 0x0000000802027836 */ /* 0x000fe20000000000 */
[----:B0-----:R-:W-:Y:S01]  /*0c60*/  SHF.R.U32.HI R19, RZ, 0x10, R22 ;  /* 0x00000010ff137819 */ /* 0x001fe20000011616 */
[----:B------:R-:W-:Y:S02]  /*0c70*/  IMAD.SHL.U32 R22, R21, 0x80, RZ ;  /* 0x0000008015167824 */ /* 0x000fe400078e00ff */
[----:B------:R-:W-:Y:S02]  /*0c80*/  IMAD R18, R7, 0x17385ca9, RZ ;  /* 0x17385ca907127824 */ /* 0x000fe400078e02ff */
[----:B------:R-:W-:Y:S01]  /*0c90*/  IMAD.SHL.U32 R21, R21, 0x40, RZ ;  /* 0x0000004015157824 */ /* 0x000fe200078e00ff */
[----:B------:R-:W-:Y:S01]  /*0ca0*/  LOP3.LUT R22, R19, 0xffff0000, R22, 0xf8, !PT ;  /* 0xffff000013167812 */ /* 0x000fe200078ef816 */
[----:B------:R-:W-:-:S02]  /*0cb0*/  IMAD R27, R3, 0x285, R18 ;  /* 0x00000285031b7824 */ /* 0x000fc400078e0212 */
[----:B------:R-:W-:-:S04]  /*0cc0*/  IMAD.WIDE.U32 R18, R3, 0x17385ca9, R10 ;  /* 0x17385ca903127825 */ /* 0x000fc800078e000a */
[----:B------:R-:W-:Y:S01]  /*0cd0*/  IMAD.IADD R19, R19, 0x1, R27 ;  /* 0x0000000113137824 */ /* 0x000fe200078e021b */
[----:B------:R-:W-:Y:S01]  /*0ce0*/  SHF.L.U64.HI R27, R24, 0x18, R23 ;  /* 0x00000018181b7819 */ /* 0x000fe20000010217 */
[----:B------:R-:W-:Y:S01]  /*0cf0*/  IMAD R7, R3, 0x41e18a9, R30 ;  /* 0x041e18a903077824 */ /* 0x000fe200078e021e */
[----:B------:R-:W-:Y:S02]  /*0d00*/  LOP3.LUT R18, R18, R9, R6, 0x96, !PT ;  /* 0x0000000912127212 */ /* 0x000fe400078e9606 */
[----:B------:R-:W-:Y:S02]  /*0d10*/  LOP3.LUT R19, R19, R26, R27, 0x96, !PT ;  /* 0x0000001a13137212 */ /* 0x000fe400078e961b */
[----:B------:R-:W-:Y:S02]  /*0d20*/  LOP3.LUT R18, R18, R22, RZ, 0x3c, !PT ;  /* 0x0000001612127212 */ /* 0x000fe400078e3cff */
[----:B------:R-:W-:Y:S02]  /*0d30*/  LOP3.LUT R19, R19, R28, RZ, 0x3c, !PT ;  /* 0x0000001c13137212 */ /* 0x000fe400078e3cff */
[----:B------:R-:W-:-:S02]  /*0d40*/  SHF.L.U64.HI R24, R24, 0x1d, R23 ;  /* 0x0000001d18187819 */ /* 0x000fc40000010217 */
[C---:B------:R-:W-:Y:S01]  /*0d50*/  SHF.L.U64.HI R28, R22.reuse, 0x7, R28 ;  /* 0x00000007161c7819 */ /* 0x040fe2000001021c */
[----:B------:R-:W-:Y:S01]  /*0d60*/  IMAD.SHL.U32 R22, R22, 0x80, RZ ;  /* 0x0000008016167824 */ /* 0x000fe200078e00ff */
[----:B------:R-:W-:Y:S01]  /*0d70*/  SHF.R.U32.HI R23, RZ, 0x10, R25 ;  /* 0x00000010ff177819 */ /* 0x000fe20000011619 */
[----:B------:R0:W-:Y:S01]  /*0d80*/  STG.E.64 desc[UR4][R16.64+0x10], R18 ;  /* 0x0000101210007986 */ /* 0x0001e2000c101b04 */
[----:B------:R-:W-:Y:S01]  /*0d90*/  LOP3.LUT R24, R24, R27, RZ, 0x3c, !PT ;  /* 0x0000001b18187212 */ /* 0x000fe200078e3cff */
[----:B------:R-:W-:Y:S01]  /*0da0*/  IMAD.SHL.U32 R25, R9, 0x2000, RZ ;  /* 0x0000200009197824 */ /* 0x000fe200078e00ff */
[----:B------:R-:W-:Y:S02]  /*0db0*/  LOP3.LUT R22, R23, 0xffff0000, R22, 0xf8, !PT ;  /* 0xffff000017167812 */ /* 0x000fe400078ef816 */
[----:B------:R-:W-:Y:S01]  /*0dc0*/  SHF.R.U32.HI R23, RZ, 0x7, R24 ;  /* 0x00000007ff177819 */ /* 0x000fe20000011618 */
[----:B------:R-:W-:-:S05]  /*0dd0*/  IMAD.SHL.U32 R24, R6, 0x1000000, RZ ;  /* 0x0100000006187824 */ /* 0x000fca00078e00ff */
[----:B------:R-:W-:Y:S02]  /*0de0*/  LOP3.LUT R24, R23, 0xfe000000, R24, 0xf8, !PT ;  /* 0xfe00000017187812 */ /* 0x000fe400078ef818 */
[C-C-:B------:R-:W-:Y:S02]  /*0df0*/  SHF.L.U64.HI R23, R6.reuse, 0x18, R27.reuse ;  /* 0x0000001806177819 */ /* 0x140fe4000001021b */
[----:B0-----:R-:W-:Y:S02]  /*0e00*/  LOP3.LUT R18, R5, R26, RZ, 0x3c, !PT ;  /* 0x0000001a05127212 */ /* 0x001fe400078e3cff */
[----:B------:R-:W-:Y:S02]  /*0e10*/  SHF.L.U64.HI R6, R6, 0x1d, R27 ;  /* 0x0000001d06067819 */ /* 0x000fe4000001021b */
[----:B------:R-:W-:Y:S02]  /*0e20*/  SHF.R.U32.HI R18, RZ, 0xd, R18 ;  /* 0x0000000dff127819 */ /* 0x000fe40000011612 */
[----:B------:R-:W-:-:S02]  /*0e30*/  SHF.L.U64.HI R26, R9, 0xd, R26 ;  /* 0x0000000d091a7819 */ /* 0x000fc4000001021a */
[----:B------:R-:W-:Y:S01]  /*0e40*/  LOP3.LUT R25, R18, 0xfff80000, R25, 0xf8, !PT ;  /* 0xfff8000012197812 */ /* 0x000fe200078ef819 */
[----:B------:R-:W-:Y:S01]  /*0e50*/  IMAD.WIDE.U32 R18, R3, -0x50b6f56b, R12 ;  /* 0xaf490a9503127825 */ /* 0x000fe200078e000c */
[----:B------:R-:W-:-:S03]  /*0e60*/  LOP3.LUT R6, R6, R23, RZ, 0x3c, !PT ;  /* 0x0000001706067212 */ /* 0x000fc600078e3cff */
[----:B------:R-:W-:Y:S01]  /*0e70*/  IMAD.IADD R29, R19, 0x1, R29 ;  /* 0x00000001131d7824 */ /* 0x000fe200078e021d */
[----:B------:R-:W-:Y:S01]  /*0e80*/  LOP3.LUT R5, R18, R25, R24, 0x96, !PT ;  /* 0x0000001912057212 */ /* 0x000fe200078e9618 */
[C---:B------:R-:W-:Y:S01]  /*0e90*/  IMAD.SHL.U32 R19, R24.reuse, 0x1000000, RZ ;  /* 0x0100000018137824 */ /* 0x040fe200078e00ff */
[-C--:B------:R-:W-:Y:S01]  /*0ea0*/  LOP3.LUT R18, R9, R26.reuse, RZ, 0x3c, !PT ;  /* 0x0000001a09127212 */ /* 0x080fe200078e3cff */
[----:B------:R-:W-:Y:S01]  /*0eb0*/  IMAD.SHL.U32 R9, R25, 0x2000, RZ ;  /* 0x0000200019097824 */ /* 0x000fe200078e00ff */
[----:B------:R-:W-:Y:S02]  /*0ec0*/  SHF.R.U32.HI R6, RZ, 0x7, R6 ;  /* 0x00000007ff067819 */ /* 0x000fe40000011606 */
[----:B------:R-:W-:Y:S02]  /*0ed0*/  SHF.R.U32.HI R18, RZ, 0xd, R18 ;  /* 0x0000000dff127819 */ /* 0x000fe40000011612 */
[--C-:B------:R-:W-:Y:S02]  /*0ee0*/  LOP3.LUT R29, R29, R26, R23.reuse, 0x96, !PT ;  /* 0x0000001a1d1d7212 */ /* 0x100fe400078e9617 */
[----:B------:R-:W-:-:S02]  /*0ef0*/  SHF.L.U64.HI R23, R24, 0x18, R23 ;  /* 0x0000001818177819 */ /* 0x000fc40000010217 */
[----:B------:R-:W-:Y:S01]  /*0f00*/  LOP3.LUT R24, R6, 0xfe000000, R19, 0xf8, !PT ;  /* 0xfe00000006187812 */ /* 0x000fe200078ef813 */
[----:B------:R-:W-:Y:S01]  /*0f10*/  IMAD.MOV.U32 R19, RZ, RZ, -0x121fd898 ;  /* 0xede02768ff137424 */ /* 0x000fe200078e00ff */
[----:B------:R-:W-:Y:S01]  /*0f20*/  LOP3.LUT R9, R18, 0xfff80000, R9, 0xf8, !PT ;  /* 0xfff8000012097812 */ /* 0x000fe200078ef809 */
[----:B------:R-:W-:Y:S01]  /*0f30*/  IMAD.MOV.U32 R18, RZ, RZ, -0x5506accc ;  /* 0xaaf95334ff127424 */ /* 0x000fe200078e00ff */
[-C--:B------:R-:W-:Y:S02]  /*0f40*/  LOP3.LUT R6, R21, R28.reuse, RZ, 0x3c, !PT ;  /* 0x0000001c15067212 */ /* 0x080fe400078e3cff */
[----:B------:R-:W-:Y:S01]  /*0f50*/  SHF.L.U64.HI R26, R25, 0xd, R26 ;  /* 0x0000000d191a7819 */ /* 0x000fe2000001021a */
[----:B------:R-:W-:Y:S01]  /*0f60*/  IMAD.WIDE.U32 R18, R3, 0x979e791, R18 ;  /* 0x0979e79103127825 */ /* 0x000fe200078e0012 */
[----:B------:R-:W-:Y:S02]  /*0f70*/  SHF.R.U32.HI R25, RZ, 0x10, R6 ;  /* 0x00000010ff197819 */ /* 0x000fe40000011606 */
[----:B------:R-:W-:Y:S01]  /*0f80*/  LOP3.LUT R29, R29, R28, RZ, 0x3c, !PT ;  /* 0x0000001c1d1d7212 */ /* 0x000fe200078e3cff */
[----:B------:R-:W-:Y:S01]  /*0f90*/  IMAD.IADD R7, R19, 0x1, R7 ;  /* 0x0000000113077824 */ /* 0x000fe200078e0207 */
[C---:B------:R-:W-:Y:S01]  /*0fa0*/  SHF.L.U64.HI R6, R22.reuse, 0x7, R28 ;  /* 0x0000000716067819 */ /* 0x040fe2000001021c */
[----:B------:R-:W-:Y:S01]  /*0fb0*/  IMAD.MOV.U32 R3, RZ, RZ, R18 ;  /* 0x000000ffff037224 */ /* 0x000fe200078e0012 */
[----:B------:R-:W-:Y:S01]  /*0fc0*/  LOP3.LUT R28, R5, R22, RZ, 0x3c, !PT ;  /* 0x00000016051c7212 */ /* 0x000fe200078e3cff */
[----:B------:R-:W-:Y:S01]  /*0fd0*/  IMAD.SHL.U32 R22, R22, 0x80, RZ ;  /* 0x0000008016167824 */ /* 0x000fe200078e00ff */
[----:B------:R-:W-:-:S03]  /*0fe0*/  LOP3.LUT R31, R7, R26, R23, 0x96, !PT ;  /* 0x0000001a071f7212 */ /* 0x000fc600078e9617 */
[----:B------:R1:W-:Y:S01]  /*0ff0*/  STG.E.64 desc[UR4][R16.64+0x20], R28 ;  /* 0x0000201c10007986 */ /* 0x0003e2000c101b04 */
[----:B------:R-:W-:Y:S02]  /*1000*/  LOP3.LUT R25, R25, 0xffff0000, R22, 0xf8, !PT ;  /* 0xffff000019197812 */ /* 0x000fe400078ef816 */
[----:B------:R-:W-:Y:S02]  /*1010*/  LOP3.LUT R22, R18, R9, R24, 0x96, !PT ;  /* 0x0000000912167212 */ /* 0x000fe400078e9618 */
[----:B------:R-:W-:Y:S02]  /*1020*/  LOP3.LUT R31, R31, R6, RZ, 0x3c, !PT ;  /* 0x000000061f1f7212 */ /* 0x000fe400078e3cff */
[----:B------:R-:W-:-:S05]  /*1030*/  LOP3.LUT R30, R22, R25, RZ, 0x3c, !PT ;  /* 0x00000019161e7212 */ /* 0x000fca00078e3cff */
[----:B------:R1:W-:Y:S01]  /*1040*/  STG.E.64 desc[UR4][R16.64+0x30], R30 ;  /* 0x0000301e10007986 */ /* 0x0003e2000c101b04 */
[----:B------:R-:W-:Y:S05]  /*1050*/  @P0 BRA `(.L_x_1) ;  /* 0xfffffff8003c0947 */ /* 0x000fea000383ffff */
[----:B------:R-:W-:-:S07]  /*1060*/  IMAD.MOV.U32 R5, RZ, RZ, R8 ;  /* 0x000000ffff057224 */ /* 0x000fce00078e0008 */
.L_x_0:
[----:B------:R-:W-:-:S13]  /*1070*/  ISETP.NE.AND P0, PT, R4, RZ, PT ;  /* 0x000000ff0400720c */ /* 0x000fda0003f05270 */
[----:B0-----:R-:W-:Y:S05]  /*1080*/  @!P0 EXIT ;  /* 0x000000000000894d */ /* 0x001fea0003800000 */
[----:B------:R-:W0:Y:S01]  /*1090*/  LDC.64 R10, c[0x0][0x380] ;  /* 0x0000e000ff0a7b82 */ /* 0x000e220000000a00 */
[----:B------:R-:W-:Y:S02]  /*10a0*/  IMAD R5, R5, 0x2, R0 ;  /* 0x0000000205057824 */ /* 0x000fe400078e0200 */
[----:B------:R-:W-:-:S07]  /*10b0*/  IMAD.MOV R4, RZ, RZ, -R4 ;  /* 0x000000ffff047224 */ /* 0x000fce00078e0a04 */
.L_x_2:
[C---:B------:R-:W-:Y:S01]  /*10c0*/  SHF.L.U64.HI R0, R24.reuse, 0x5, R23 ;  /* 0x0000000518007819 */ /* 0x040fe20000010217 */
[----:B--2---:R-:W-:Y:S01]  /*10d0*/  IMAD.SHL.U32 R13, R24, 0x1000000, RZ ;  /* 0x01000000180d7824 */ /* 0x004fe200078e00ff */
[----:B-1----:R-:W-:Y:S01]  /*10e0*/  SHF.L.U64.HI R17, R9, 0x13, R26 ;  /* 0x0000001309117819 */ /* 0x002fe2000001021a */
[----:B------:R-:W-:Y:S01]  /*10f0*/  IMAD R7, R7, 0x19660d, RZ ;  /* 0x0019660d07077824 */ /* 0x000fe200078e02ff */
[----:B------:R-:W-:Y:S01]  /*1100*/  LOP3.LUT R0, R0, R23, RZ, 0x3c, !PT ;  /* 0x0000001700007212 */ /* 0x000fe200078e3cff */
[----:B------:R-:W-:Y:S01]  /*1110*/  IMAD.WIDE.U32 R2, R3, 0x19660d, R14 ;  /* 0x0019660d03027825 */ /* 0x000fe200078e000e */
[----:B------:R-:W-:Y:S02]  /*1120*/  SHF.L.U64.HI R19, R25, 0x18, R6 ;  /* 0x0000001819137819 */ /* 0x000fe40000010206 */
[----:B------:R-:W-:Y:S01]  /*1130*/  SHF.R.U32.HI R0, RZ, 0x7, R0 ;  /* 0x00000007ff007819 */ /* 0x000fe20000011600 */
[----:B------:R-:W-:Y:S01]  /*1140*/  VIADD R4, R4, 0x1 ;  /* 0x0000000104047836 */ /* 0x000fe20000000000 */
[----:B------:R-:W-:Y:S01]  /*1150*/  LOP3.LUT R17, R17, R26, RZ, 0x3c, !PT ;  /* 0x0000001a11117212 */ /* 0x000fe200078e3cff */
[----:B------:R-:W-:Y:S01]  /*1160*/  IMAD.SHL.U32 R8, R25, 0x80, RZ ;  /* 0x0000008019087824 */ /* 0x000fe200078e00ff */
[----:B------:R-:W-:Y:S01]  /*1170*/  SHF.L.U64.HI R23, R24, 0x18, R23 ;  /* 0x0000001818177819 */ /* 0x000fe20000010217 */
[----:B------:R-:W-:Y:S01]  /*1180*/  IMAD.IADD R7, R3, 0x1, R7 ;  /* 0x0000000103077824 */ /* 0x000fe200078e0207 */
[----:B------:R-:W-:Y:S01]  /*1190*/  LOP3.LUT R24, R0, 0xfe000000, R13, 0xf8, !PT ;  /* 0xfe00000000187812 */ /* 0x000fe200078ef80d */
[----:B------:R-:W-:Y:S01]  /*11a0*/  IMAD.SHL.U32 R0, R9, 0x2000, RZ ;  /* 0x0000200009007824 */ /* 0x000fe200078e00ff */
[----:B------:R-:W-:Y:S01]  /*11b0*/  LOP3.LUT R19, R19, R6, RZ, 0x3c, !PT ;  /* 0x0000000613137212 */ /* 0x000fe200078e3cff */
[----:B------:R-:W-:Y:S01]  /*11c0*/  IMAD.MOV.U32 R3, RZ, RZ, R2 ;  /* 0x000000ffff037224 */ /* 0x000fe200078e0002 */
[----:B------:R-:W-:-:S02]  /*11d0*/  SHF.R.U32.HI R17, RZ, 0xd, R17 ;  /* 0x0000000dff117819 */ /* 0x000fc40000011611 */
[----:B------:R-:W-:Y:S02]  /*11e0*/  SHF.L.U64.HI R26, R9, 0xd, R26 ;  /* 0x0000000d091a7819 */ /* 0x000fe4000001021a */
[----:B------:R-:W-:Y:S02]  /*11f0*/  SHF.R.U32.HI R19, RZ, 0x10, R19 ;  /* 0x00000010ff137819 */ /* 0x000fe40000011613 */
[----:B------:R-:W-:Y:S01]  /*1200*/  LOP3.LUT R9, R17, 0xfff80000, R0, 0xf8, !PT ;  /* 0xfff8000011097812 */ /* 0x000fe200078ef800 */
[----:B0-----:R-:W-:Y:S01]  /*1210*/  IMAD.WIDE R16, R5, 0x8, R10 ;  /* 0x0000000805107825 */ /* 0x001fe200078e020a */
[----:B------:R-:W-:Y:S02]  /*1220*/  ISETP.NE.AND P0, PT, R4, RZ, PT ;  /* 0x000000ff0400720c */ /* 0x000fe40003f05270 */
[----:B------:R-:W-:Y:S01]  /*1230*/  SHF.L.U64.HI R6, R25, 0x7, R6 ;  /* 0x0000000719067819 */ /* 0x000fe20000010206 */
[----:B------:R-:W-:Y:S01]  /*1240*/  VIADD R5, R5, 0x2 ;  /* 0x0000000205057836 */ /* 0x000fe20000000000 */
[----:B------:R-:W-:-:S02]  /*1250*/  LOP3.LUT R25, R19, 0xffff0000, R8, 0xf8, !PT ;  /* 0xffff000013197812 */ /* 0x000fc400078ef808 */
[----:B------:R-:W-:Y:S02]  /*1260*/  LOP3.LUT R13, R7, R26, R23, 0x96, !PT ;  /* 0x0000001a070d7212 */ /* 0x000fe400078e9617 */
[----:B------:R-:W-:Y:S02]  /*1270*/  LOP3.LUT R0, R2, R9, R24, 0x96, !PT ;  /* 0x0000000902007212 */ /* 0x000fe400078e9618 */
[----:B------:R-:W-:Y:S02]  /*1280*/  LOP3.LUT R13, R13, R6, RZ, 0x3c, !PT ;  /* 0x000000060d0d7212 */ /* 0x000fe400078e3cff */
[----:B------:R-:W-:-:S05]  /*1290*/  LOP3.LUT R12, R0, R25, RZ, 0x3c, !PT ;  /* 0x00000019000c7212 */ /* 0x000fca00078e3cff */
[----:B------:R2:W-:Y:S01]  /*12a0*/  STG.E.64 desc[UR4][R16.64], R12 ;  /* 0x0000000c10007986 */ /* 0x0005e2000c101b04 */
[----:B------:R-:W-:Y:S05]  /*12b0*/  @P0 BRA `(.L_x_2) ;  /* 0xfffffffc00800947 */ /* 0x000fea000383ffff */
[----:B------:R-:W-:Y:S05]  /*12c0*/  EXIT ;  /* 0x000000000000794d */ /* 0x000fea0003800000 */
.L_x_3:
[----:B------:R-:W-:-:S00]  /*12d0*/  BRA `(.L_x_3) ;  /* 0xfffffffc00fc7947 */ /* 0x000fc0000383ffff */
[----:B------:R-:W-:-:S00]  /*12e0*/  NOP ;  /* 0x0000000000007918 */ /* 0x000fc00000000000 */
        /* <DEDUP_REMOVED lines=9> */
.L_x_4:


//--------------------- .nv.shared.reserved.0     --------------------------
	.section	.nv.shared.reserved.0,"aw",@nobits
	.weak		__nv_reservedSMEM_offset_0_alias
	.size		__nv_reservedSMEM_offset_0_alias, 0, 64
	.other		__nv_reservedSMEM_offset_0_alias,@"STO_CUDA_RESERVED_SHARED STV_DEFAULT"
__nv_reservedSMEM_offset_0_alias:
	.zero		0
	.zero		64


//--------------------- .nv.constant0._Z8RandomHTPyi --------------------------
	.section	.nv.constant0._Z8RandomHTPyi,"a",@progbits
	.sectionflags	@""
	.align	4
.nv.constant0._Z8RandomHTPyi:
	.zero		908


//--------------------- SYMBOLS --------------------------

	.type		.nv.reservedSmem.offset0,@object
	.size		.nv.reservedSmem.offset0,0x4
